//
// Generated by NVIDIA NVVM Compiler
//
// Compiler Build ID: CL-36424714
// Cuda compilation tools, release 13.0, V13.0.88
// Based on NVVM 20.0.0
//

.version 9.0
.target sm_100
.address_size 64

	// .globl	_Z3psoP17curandStateXORWOW
.extern .func  (.param .b32 func_retval0) vprintf
(
	.param .b64 vprintf_param_0,
	.param .b64 vprintf_param_1
)
;
.global .align 4 .b8 precalc_xorwow_matrix[102400];
.global .align 4 .b8 precalc_xorwow_offset_matrix[102400];
.global .align 4 .b8 mrg32k3aM1[2304];
.global .align 4 .b8 mrg32k3aM2[2304];
.global .align 4 .b8 mrg32k3aM1SubSeq[2016];
.global .align 4 .b8 mrg32k3aM2SubSeq[2016];
.global .align 4 .b8 mrg32k3aM1Seq[2304];
.global .align 4 .b8 mrg32k3aM2Seq[2304];
.const .align 8 .b8 __cr_lgamma_table[72];
.global .align 1 .b8 $str[12] = {37, 100, 32, 37, 108, 102, 32, 37, 108, 102, 10};

.visible .entry _Z3psoP17curandStateXORWOW(
	.param .u64 .ptr .align 1 _Z3psoP17curandStateXORWOW_param_0
)
{
	.local .align 8 .b8 	__local_depot0[24];
	.reg .b64 	%SP;
	.reg .b64 	%SPL;
	.reg .b32 	%r<28>;
	.reg .b32 	%f<5>;
	.reg .b64 	%rd<9>;
	.reg .b64 	%fd<3>;

	mov.u64 	%SPL, __local_depot0;
	cvta.local.u64 	%SP, %SPL;
	ld.param.u64 	%rd1, [_Z3psoP17curandStateXORWOW_param_0];
	cvta.to.global.u64 	%rd2, %rd1;
	mov.u32 	%r1, %ctaid.x;
	mul.wide.u32 	%rd3, %r1, 48;
	add.s64 	%rd4, %rd2, %rd3;
	ld.global.v2.u32 	{%r2, %r3}, [%rd4];
	ld.global.v2.u32 	{%r4, %r5}, [%rd4+16];
	ld.global.v2.u32 	{%r6, %r7}, [%rd4+8];
	shr.u32 	%r8, %r3, 2;
	xor.b32  	%r9, %r8, %r3;
	shl.b32 	%r10, %r5, 4;
	shl.b32 	%r11, %r9, 1;
	xor.b32  	%r12, %r11, %r10;
	xor.b32  	%r13, %r12, %r9;
	xor.b32  	%r14, %r13, %r5;
	add.s32 	%r15, %r2, %r14;
	add.s32 	%r16, %r15, 362437;
	cvt.rn.f32.u32 	%f1, %r16;
	fma.rn.f32 	%f2, %f1, 0f2F800000, 0f2F000000;
	cvt.f64.f32 	%fd1, %f2;
	shr.u32 	%r17, %r6, 2;
	xor.b32  	%r18, %r17, %r6;
	shl.b32 	%r19, %r14, 4;
	shl.b32 	%r20, %r18, 1;
	xor.b32  	%r21, %r20, %r19;
	xor.b32  	%r22, %r21, %r18;
	xor.b32  	%r23, %r22, %r14;
	add.s32 	%r24, %r2, 724874;
	add.s32 	%r25, %r23, %r24;
	cvt.rn.f32.u32 	%f3, %r25;
	fma.rn.f32 	%f4, %f3, 0f2F800000, 0f2F000000;
	cvt.f64.f32 	%fd2, %f4;
	st.global.v2.u32 	[%rd4+8], {%r4, %r5};
	st.global.v2.u32 	[%rd4+16], {%r14, %r23};
	st.global.v2.u32 	[%rd4], {%r24, %r7};
	add.u64 	%rd5, %SP, 0;
	add.u64 	%rd6, %SPL, 0;
	st.local.u32 	[%rd6], %r1;
	st.local.f64 	[%rd6+8], %fd1;
	st.local.f64 	[%rd6+16], %fd2;
	mov.u64 	%rd7, $str;
	cvta.global.u64 	%rd8, %rd7;
	{ // callseq 0, 0
	.param .b64 param0;
	st.param.b64 	[param0], %rd8;
	.param .b64 param1;
	st.param.b64 	[param1], %rd5;
	.param .b32 retval0;
	call.uni (retval0), 
	vprintf, 
	(
	param0, 
	param1
	);
	ld.param.b32 	%r26, [retval0];
	} // callseq 0
	ret;

}
	// .globl	_Z4initjP17curandStateXORWOW
.visible .entry _Z4initjP17curandStateXORWOW(
	.param .u32 _Z4initjP17curandStateXORWOW_param_0,
	.param .u64 .ptr .align 1 _Z4initjP17curandStateXORWOW_param_1
)
{
	.reg .pred 	%p<24>;
	.reg .b32 	%r<406>;
	.reg .b64 	%rd<18>;

	ld.param.u32 	%r182, [_Z4initjP17curandStateXORWOW_param_0];
	ld.param.u64 	%rd8, [_Z4initjP17curandStateXORWOW_param_1];
	cvta.to.global.u64 	%rd9, %rd8;
	mov.u32 	%r183, %ctaid.x;
	cvt.u64.u32 	%rd17, %r183;
	mul.wide.u32 	%rd10, %r183, 48;
	add.s64 	%rd2, %rd9, %rd10;
	xor.b32  	%r184, %r182, -1429050551;
	mul.lo.s32 	%r185, %r184, 1099087573;
	add.s32 	%r186, %r185, -638133224;
	add.s32 	%r187, %r185, 123456789;
	st.global.v2.u32 	[%rd2], {%r186, %r187};
	xor.b32  	%r188, %r185, 362436069;
	mov.b32 	%r189, -123459836;
	st.global.v2.u32 	[%rd2+8], {%r188, %r189};
	add.s32 	%r190, %r185, 5783321;
	mov.b32 	%r191, -589760388;
	st.global.v2.u32 	[%rd2+16], {%r191, %r190};
	setp.eq.s32 	%p1, %r183, 0;
	@%p1 bra 	$L__BB1_42;
	mov.b32 	%r312, 0;
	mov.u64 	%rd12, precalc_xorwow_matrix;
$L__BB1_2:
	and.b64  	%rd4, %rd17, 3;
	setp.eq.s64 	%p2, %rd4, 0;
	@%p2 bra 	$L__BB1_41;
	mul.wide.u32 	%rd11, %r312, 3200;
	add.s64 	%rd5, %rd12, %rd11;
	cvt.u32.u64 	%r2, %rd4;
	mov.b32 	%r313, 0;
$L__BB1_4:
	mov.b32 	%r326, 0;
	mov.u32 	%r327, %r326;
	mov.u32 	%r328, %r326;
	mov.u32 	%r329, %r326;
	mov.u32 	%r330, %r326;
	mov.u32 	%r319, %r326;
$L__BB1_5:
	mul.wide.u32 	%rd13, %r319, 4;
	add.s64 	%rd14, %rd2, %rd13;
	ld.global.u32 	%r10, [%rd14+4];
	shl.b32 	%r11, %r319, 5;
	mov.b32 	%r325, 0;
$L__BB1_6:
	.pragma "nounroll";
	shr.u32 	%r196, %r10, %r325;
	and.b32  	%r197, %r196, 1;
	setp.eq.b32 	%p3, %r197, 1;
	not.pred 	%p4, %p3;
	add.s32 	%r198, %r11, %r325;
	mul.lo.s32 	%r199, %r198, 5;
	mul.wide.u32 	%rd15, %r199, 4;
	add.s64 	%rd6, %rd5, %rd15;
	@%p4 bra 	$L__BB1_8;
	ld.global.u32 	%r200, [%rd6];
	xor.b32  	%r330, %r330, %r200;
	ld.global.u32 	%r201, [%rd6+4];
	xor.b32  	%r329, %r329, %r201;
	ld.global.u32 	%r202, [%rd6+8];
	xor.b32  	%r328, %r328, %r202;
	ld.global.u32 	%r203, [%rd6+12];
	xor.b32  	%r327, %r327, %r203;
	ld.global.u32 	%r204, [%rd6+16];
	xor.b32  	%r326, %r326, %r204;
$L__BB1_8:
	and.b32  	%r206, %r196, 2;
	setp.eq.s32 	%p5, %r206, 0;
	@%p5 bra 	$L__BB1_10;
	ld.global.u32 	%r207, [%rd6+20];
	xor.b32  	%r330, %r330, %r207;
	ld.global.u32 	%r208, [%rd6+24];
	xor.b32  	%r329, %r329, %r208;
	ld.global.u32 	%r209, [%rd6+28];
	xor.b32  	%r328, %r328, %r209;
	ld.global.u32 	%r210, [%rd6+32];
	xor.b32  	%r327, %r327, %r210;
	ld.global.u32 	%r211, [%rd6+36];
	xor.b32  	%r326, %r326, %r211;
$L__BB1_10:
	and.b32  	%r213, %r196, 4;
	setp.eq.s32 	%p6, %r213, 0;
	@%p6 bra 	$L__BB1_12;
	ld.global.u32 	%r214, [%rd6+40];
	xor.b32  	%r330, %r330, %r214;
	ld.global.u32 	%r215, [%rd6+44];
	xor.b32  	%r329, %r329, %r215;
	ld.global.u32 	%r216, [%rd6+48];
	xor.b32  	%r328, %r328, %r216;
	ld.global.u32 	%r217, [%rd6+52];
	xor.b32  	%r327, %r327, %r217;
	ld.global.u32 	%r218, [%rd6+56];
	xor.b32  	%r326, %r326, %r218;
$L__BB1_12:
	and.b32  	%r220, %r196, 8;
	setp.eq.s32 	%p7, %r220, 0;
	@%p7 bra 	$L__BB1_14;
	ld.global.u32 	%r221, [%rd6+60];
	xor.b32  	%r330, %r330, %r221;
	ld.global.u32 	%r222, [%rd6+64];
	xor.b32  	%r329, %r329, %r222;
	ld.global.u32 	%r223, [%rd6+68];
	xor.b32  	%r328, %r328, %r223;
	ld.global.u32 	%r224, [%rd6+72];
	xor.b32  	%r327, %r327, %r224;
	ld.global.u32 	%r225, [%rd6+76];
	xor.b32  	%r326, %r326, %r225;
$L__BB1_14:
	and.b32  	%r227, %r196, 16;
	setp.eq.s32 	%p8, %r227, 0;
	@%p8 bra 	$L__BB1_16;
	ld.global.u32 	%r228, [%rd6+80];
	xor.b32  	%r330, %r330, %r228;
	ld.global.u32 	%r229, [%rd6+84];
	xor.b32  	%r329, %r329, %r229;
	ld.global.u32 	%r230, [%rd6+88];
	xor.b32  	%r328, %r328, %r230;
	ld.global.u32 	%r231, [%rd6+92];
	xor.b32  	%r327, %r327, %r231;
	ld.global.u32 	%r232, [%rd6+96];
	xor.b32  	%r326, %r326, %r232;
$L__BB1_16:
	and.b32  	%r234, %r196, 32;
	setp.eq.s32 	%p9, %r234, 0;
	@%p9 bra 	$L__BB1_18;
	ld.global.u32 	%r235, [%rd6+100];
	xor.b32  	%r330, %r330, %r235;
	ld.global.u32 	%r236, [%rd6+104];
	xor.b32  	%r329, %r329, %r236;
	ld.global.u32 	%r237, [%rd6+108];
	xor.b32  	%r328, %r328, %r237;
	ld.global.u32 	%r238, [%rd6+112];
	xor.b32  	%r327, %r327, %r238;
	ld.global.u32 	%r239, [%rd6+116];
	xor.b32  	%r326, %r326, %r239;
$L__BB1_18:
	and.b32  	%r241, %r196, 64;
	setp.eq.s32 	%p10, %r241, 0;
	@%p10 bra 	$L__BB1_20;
	ld.global.u32 	%r242, [%rd6+120];
	xor.b32  	%r330, %r330, %r242;
	ld.global.u32 	%r243, [%rd6+124];
	xor.b32  	%r329, %r329, %r243;
	ld.global.u32 	%r244, [%rd6+128];
	xor.b32  	%r328, %r328, %r244;
	ld.global.u32 	%r245, [%rd6+132];
	xor.b32  	%r327, %r327, %r245;
	ld.global.u32 	%r246, [%rd6+136];
	xor.b32  	%r326, %r326, %r246;
$L__BB1_20:
	and.b32  	%r248, %r196, 128;
	setp.eq.s32 	%p11, %r248, 0;
	@%p11 bra 	$L__BB1_22;
	ld.global.u32 	%r249, [%rd6+140];
	xor.b32  	%r330, %r330, %r249;
	ld.global.u32 	%r250, [%rd6+144];
	xor.b32  	%r329, %r329, %r250;
	ld.global.u32 	%r251, [%rd6+148];
	xor.b32  	%r328, %r328, %r251;
	ld.global.u32 	%r252, [%rd6+152];
	xor.b32  	%r327, %r327, %r252;
	ld.global.u32 	%r253, [%rd6+156];
	xor.b32  	%r326, %r326, %r253;
$L__BB1_22:
	and.b32  	%r255, %r196, 256;
	setp.eq.s32 	%p12, %r255, 0;
	@%p12 bra 	$L__BB1_24;
	ld.global.u32 	%r256, [%rd6+160];
	xor.b32  	%r330, %r330, %r256;
	ld.global.u32 	%r257, [%rd6+164];
	xor.b32  	%r329, %r329, %r257;
	ld.global.u32 	%r258, [%rd6+168];
	xor.b32  	%r328, %r328, %r258;
	ld.global.u32 	%r259, [%rd6+172];
	xor.b32  	%r327, %r327, %r259;
	ld.global.u32 	%r260, [%rd6+176];
	xor.b32  	%r326, %r326, %r260;
$L__BB1_24:
	and.b32  	%r262, %r196, 512;
	setp.eq.s32 	%p13, %r262, 0;
	@%p13 bra 	$L__BB1_26;
	ld.global.u32 	%r263, [%rd6+180];
	xor.b32  	%r330, %r330, %r263;
	ld.global.u32 	%r264, [%rd6+184];
	xor.b32  	%r329, %r329, %r264;
	ld.global.u32 	%r265, [%rd6+188];
	xor.b32  	%r328, %r328, %r265;
	ld.global.u32 	%r266, [%rd6+192];
	xor.b32  	%r327, %r327, %r266;
	ld.global.u32 	%r267, [%rd6+196];
	xor.b32  	%r326, %r326, %r267;
$L__BB1_26:
	and.b32  	%r269, %r196, 1024;
	setp.eq.s32 	%p14, %r269, 0;
	@%p14 bra 	$L__BB1_28;
	ld.global.u32 	%r270, [%rd6+200];
	xor.b32  	%r330, %r330, %r270;
	ld.global.u32 	%r271, [%rd6+204];
	xor.b32  	%r329, %r329, %r271;
	ld.global.u32 	%r272, [%rd6+208];
	xor.b32  	%r328, %r328, %r272;
	ld.global.u32 	%r273, [%rd6+212];
	xor.b32  	%r327, %r327, %r273;
	ld.global.u32 	%r274, [%rd6+216];
	xor.b32  	%r326, %r326, %r274;
$L__BB1_28:
	and.b32  	%r276, %r196, 2048;
	setp.eq.s32 	%p15, %r276, 0;
	@%p15 bra 	$L__BB1_30;
	ld.global.u32 	%r277, [%rd6+220];
	xor.b32  	%r330, %r330, %r277;
	ld.global.u32 	%r278, [%rd6+224];
	xor.b32  	%r329, %r329, %r278;
	ld.global.u32 	%r279, [%rd6+228];
	xor.b32  	%r328, %r328, %r279;
	ld.global.u32 	%r280, [%rd6+232];
	xor.b32  	%r327, %r327, %r280;
	ld.global.u32 	%r281, [%rd6+236];
	xor.b32  	%r326, %r326, %r281;
$L__BB1_30:
	and.b32  	%r283, %r196, 4096;
	setp.eq.s32 	%p16, %r283, 0;
	@%p16 bra 	$L__BB1_32;
	ld.global.u32 	%r284, [%rd6+240];
	xor.b32  	%r330, %r330, %r284;
	ld.global.u32 	%r285, [%rd6+244];
	xor.b32  	%r329, %r329, %r285;
	ld.global.u32 	%r286, [%rd6+248];
	xor.b32  	%r328, %r328, %r286;
	ld.global.u32 	%r287, [%rd6+252];
	xor.b32  	%r327, %r327, %r287;
	ld.global.u32 	%r288, [%rd6+256];
	xor.b32  	%r326, %r326, %r288;
$L__BB1_32:
	and.b32  	%r290, %r196, 8192;
	setp.eq.s32 	%p17, %r290, 0;
	@%p17 bra 	$L__BB1_34;
	ld.global.u32 	%r291, [%rd6+260];
	xor.b32  	%r330, %r330, %r291;
	ld.global.u32 	%r292, [%rd6+264];
	xor.b32  	%r329, %r329, %r292;
	ld.global.u32 	%r293, [%rd6+268];
	xor.b32  	%r328, %r328, %r293;
	ld.global.u32 	%r294, [%rd6+272];
	xor.b32  	%r327, %r327, %r294;
	ld.global.u32 	%r295, [%rd6+276];
	xor.b32  	%r326, %r326, %r295;
$L__BB1_34:
	and.b32  	%r297, %r196, 16384;
	setp.eq.s32 	%p18, %r297, 0;
	@%p18 bra 	$L__BB1_36;
	ld.global.u32 	%r298, [%rd6+280];
	xor.b32  	%r330, %r330, %r298;
	ld.global.u32 	%r299, [%rd6+284];
	xor.b32  	%r329, %r329, %r299;
	ld.global.u32 	%r300, [%rd6+288];
	xor.b32  	%r328, %r328, %r300;
	ld.global.u32 	%r301, [%rd6+292];
	xor.b32  	%r327, %r327, %r301;
	ld.global.u32 	%r302, [%rd6+296];
	xor.b32  	%r326, %r326, %r302;
$L__BB1_36:
	and.b32  	%r304, %r196, 32768;
	setp.eq.s32 	%p19, %r304, 0;
	@%p19 bra 	$L__BB1_38;
	ld.global.u32 	%r305, [%rd6+300];
	xor.b32  	%r330, %r330, %r305;
	ld.global.u32 	%r306, [%rd6+304];
	xor.b32  	%r329, %r329, %r306;
	ld.global.u32 	%r307, [%rd6+308];
	xor.b32  	%r328, %r328, %r307;
	ld.global.u32 	%r308, [%rd6+312];
	xor.b32  	%r327, %r327, %r308;
	ld.global.u32 	%r309, [%rd6+316];
	xor.b32  	%r326, %r326, %r309;
$L__BB1_38:
	add.s32 	%r325, %r325, 16;
	setp.ne.s32 	%p20, %r325, 32;
	@%p20 bra 	$L__BB1_6;
	mad.lo.s32 	%r310, %r319, -31, %r11;
	add.s32 	%r319, %r310, 1;
	setp.ne.s32 	%p21, %r319, 5;
	@%p21 bra 	$L__BB1_5;
	st.global.u32 	[%rd2+4], %r330;
	st.global.u32 	[%rd2+8], %r329;
	st.global.u32 	[%rd2+12], %r328;
	st.global.u32 	[%rd2+16], %r327;
	st.global.u32 	[%rd2+20], %r326;
	add.s32 	%r313, %r313, 1;
	setp.lt.u32 	%p22, %r313, %r2;
	@%p22 bra 	$L__BB1_4;
$L__BB1_41:
	shr.u64 	%rd7, %rd17, 2;
	add.s32 	%r312, %r312, 1;
	setp.gt.u64 	%p23, %rd17, 3;
	mov.u64 	%rd17, %rd7;
	@%p23 bra 	$L__BB1_2;
$L__BB1_42:
	mov.b32 	%r311, 0;
	st.global.v2.u32 	[%rd2+24], {%r311, %r311};
	st.global.u32 	[%rd2+32], %r311;
	mov.b64 	%rd16, 0;
	st.global.u64 	[%rd2+40], %rd16;
	ret;

}


// ===== COMPILED SASS (sm_100) =====

	.target	sm_100

	.elftype	@"ET_EXEC"


//--------------------- .note.nv.tkinfo           --------------------------
	.section	.note.nv.tkinfo,"",@"SHT_NOTE"
	.sectionflags	@"SHF_NOTE_NV_TKINFO"
	.tkinfo
        /*0018*/ 	.word	0x00000002
        /*0030*/ 	.string	""
        /*0030*/ 	.string	"ptxas"
        /*0030*/ 	.string	"Cuda compilation tools, release 13.0, V13.0.88"
        /*0030*/ 	.string	"Build cuda_13.0.r13.0/compiler.36424714_0"
        /*0030*/ 	.string	"-arch sm_100 -m 64 "



//--------------------- .note.nv.cuinfo           --------------------------
	.section	.note.nv.cuinfo,"",@"SHT_NOTE"
	.sectionflags	@"SHF_NOTE_NV_CUINFO"
        /*0018*/ 	.short	0x0002
        /*001a*/ 	.short	0x0064
        /*001c*/ 	.short	0x0082
	.zero		2


//--------------------- .nv.info                  --------------------------
	.section	.nv.info,"",@"SHT_CUDA_INFO"
	.align	4


	//----- nvinfo : EIATTR_REGCOUNT
	.align		4
        /*0000*/ 	.byte	0x04, 0x2f
        /*0002*/ 	.short	(.L_11 - .L_10)
	.align		4
.L_10:
        /*0004*/ 	.word	index@(_Z3psoP17curandStateXORWOW)
        /*0008*/ 	.word	0x00000018


	//----- nvinfo : EIATTR_FRAME_SIZE
	.align		4
.L_11:
        /*000c*/ 	.byte	0x04, 0x11
        /*000e*/ 	.short	(.L_13 - .L_12)
	.align		4
.L_12:
        /*0010*/ 	.word	index@(_Z3psoP17curandStateXORWOW)
        /*0014*/ 	.word	0x00000018


	//----- nvinfo : EIATTR_REGCOUNT
	.align		4
.L_13:
        /*0018*/ 	.byte	0x04, 0x2f
        /*001a*/ 	.short	(.L_15 - .L_14)
	.align		4
.L_14:
        /*001c*/ 	.word	index@(_Z4initjP17curandStateXORWOW)
        /*0020*/ 	.word	0x00000020


	//----- nvinfo : EIATTR_FRAME_SIZE
	.align		4
.L_15:
        /*0024*/ 	.byte	0x04, 0x11
        /*0026*/ 	.short	(.L_17 - .L_16)
	.align		4
.L_16:
        /*0028*/ 	.word	index@(_Z4initjP17curandStateXORWOW)
        /*002c*/ 	.word	0x00000000


	//----- nvinfo : EIATTR_MIN_STACK_SIZE
	.align		4
.L_17:
        /*0030*/ 	.byte	0x04, 0x12
        /*0032*/ 	.short	(.L_19 - .L_18)
	.align		4
.L_18:
        /*0034*/ 	.word	index@(_Z4initjP17curandStateXORWOW)
        /*0038*/ 	.word	0x00000000


	//----- nvinfo : EIATTR_MIN_STACK_SIZE
	.align		4
.L_19:
        /*003c*/ 	.byte	0x04, 0x12
        /*003e*/ 	.short	(.L_21 - .L_20)
	.align		4
.L_20:
        /*0040*/ 	.word	index@(_Z3psoP17curandStateXORWOW)
        /*0044*/ 	.word	0x00000018
.L_21:


//--------------------- .nv.compat                --------------------------
	.section	.nv.compat,"",@"SHT_CUDA_COMPAT_INFO"
	.align	4
        /*0000*/ 	.byte	0x02, 0x09, 0x00, 0x00, 0x02, 0x02, 0x01, 0x00, 0x02, 0x05, 0x05, 0x00, 0x03, 0x07, 0x01, 0x01
        /*0010*/ 	.byte	0x02, 0x03, 0x00, 0x00, 0x02, 0x06, 0x01, 0x00, 0x04, 0x0b, 0x08, 0x00, 0x09, 0x00, 0x00, 0x00
        /*0020*/ 	.byte	0x00, 0x00, 0x00, 0x00


//--------------------- .nv.info._Z4initjP17curandStateXORWOW --------------------------
	.section	.nv.info._Z4initjP17curandStateXORWOW,"",@"SHT_CUDA_INFO"
	.sectionflags	@""
	.align	4


	//----- nvinfo : EIATTR_CUDA_API_VERSION
	.align		4
        /*0000*/ 	.byte	0x04, 0x37
        /*0002*/ 	.short	(.L_23 - .L_22)
.L_22:
        /*0004*/ 	.word	0x00000082


	//----- nvinfo : EIATTR_KPARAM_INFO
	.align		4
.L_23:
        /*0008*/ 	.byte	0x04, 0x17
        /*000a*/ 	.short	(.L_25 - .L_24)
.L_24:
        /*000c*/ 	.word	0x00000000
        /*0010*/ 	.short	0x0001
        /*0012*/ 	.short	0x0008
        /*0014*/ 	.byte	0x00, 0xf5, 0x21, 0x00


	//----- nvinfo : EIATTR_KPARAM_INFO
	.align		4
.L_25:
        /*0018*/ 	.byte	0x04, 0x17
        /*001a*/ 	.short	(.L_27 - .L_26)
.L_26:
        /*001c*/ 	.word	0x00000000
        /*0020*/ 	.short	0x0000
        /*0022*/ 	.short	0x0000
        /*0024*/ 	.byte	0x00, 0xf0, 0x11, 0x00


	//----- nvinfo : EIATTR_SPARSE_MMA_MASK
	.align		4
.L_27:
        /*0028*/ 	.byte	0x03, 0x50
        /*002a*/ 	.short	0x0000


	//----- nvinfo : EIATTR_MAXREG_COUNT
	.align		4
        /*002c*/ 	.byte	0x03, 0x1b
        /*002e*/ 	.short	0x00ff


	//----- nvinfo : EIATTR_MERCURY_ISA_VERSION
	.align		4
        /*0030*/ 	.byte	0x03, 0x5f
        /*0032*/ 	.short	0x0101


	//----- nvinfo : EIATTR_VRC_CTA_INIT_COUNT
	.align		4
        /*0034*/ 	.byte	0x02, 0x4a
	.zero		1
	.zero		1


	//----- nvinfo : EIATTR_EXIT_INSTR_OFFSETS
	.align		4
        /*0038*/ 	.byte	0x04, 0x1c
        /*003a*/ 	.short	(.L_29 - .L_28)


	//   ....[0]....
.L_28:
        /*003c*/ 	.word	0x00000ea0


	//----- nvinfo : EIATTR_CBANK_PARAM_SIZE
	.align		4
.L_29:
        /*0040*/ 	.byte	0x03, 0x19
        /*0042*/ 	.short	0x0010


	//----- nvinfo : EIATTR_PARAM_CBANK
	.align		4
        /*0044*/ 	.byte	0x04, 0x0a
        /*0046*/ 	.short	(.L_31 - .L_30)
	.align		4
.L_30:
        /*0048*/ 	.word	index@(.nv.constant0._Z4initjP17curandStateXORWOW)
        /*004c*/ 	.short	0x0380
        /*004e*/ 	.short	0x0010


	//----- nvinfo : EIATTR_SW_WAR
	.align		4
.L_31:
        /*0050*/ 	.byte	0x04, 0x36
        /*0052*/ 	.short	(.L_33 - .L_32)
.L_32:
        /*0054*/ 	.word	0x00000008
.L_33:


//--------------------- .nv.info._Z3psoP17curandStateXORWOW --------------------------
	.section	.nv.info._Z3psoP17curandStateXORWOW,"",@"SHT_CUDA_INFO"
	.sectionflags	@""
	.align	4


	//----- nvinfo : EIATTR_CUDA_API_VERSION
	.align		4
        /*0000*/ 	.byte	0x04, 0x37
        /*0002*/ 	.short	(.L_35 - .L_34)
.L_34:
        /*0004*/ 	.word	0x00000082


	//----- nvinfo : EIATTR_KPARAM_INFO
	.align		4
.L_35:
        /*0008*/ 	.byte	0x04, 0x17
        /*000a*/ 	.short	(.L_37 - .L_36)
.L_36:
        /*000c*/ 	.word	0x00000000
        /*0010*/ 	.short	0x0000
        /*0012*/ 	.short	0x0000
        /*0014*/ 	.byte	0x00, 0xf5, 0x21, 0x00


	//----- nvinfo : EIATTR_SPARSE_MMA_MASK
	.align		4
.L_37:
        /*0018*/ 	.byte	0x03, 0x50
        /*001a*/ 	.short	0x0000


	//----- nvinfo : EIATTR_MAXREG_COUNT
	.align		4
        /*001c*/ 	.byte	0x03, 0x1b
        /*001e*/ 	.short	0x00ff


	//----- nvinfo : EIATTR_EXTERNS
	.align		4
        /*0020*/ 	.byte	0x04, 0x0f
        /*0022*/ 	.short	(.L_39 - .L_38)


	//   ....[0]....
	.align		4
.L_38:
        /*0024*/ 	.word	index@(vprintf)


	//----- nvinfo : EIATTR_MERCURY_ISA_VERSION
	.align		4
.L_39:
        /*0028*/ 	.byte	0x03, 0x5f
        /*002a*/ 	.short	0x0101


	//----- nvinfo : EIATTR_VRC_CTA_INIT_COUNT
	.align		4
        /*002c*/ 	.byte	0x02, 0x4a
	.zero		1
	.zero		1


	//----- nvinfo : EIATTR_SYSCALL_OFFSETS
	.align		4
        /*0030*/ 	.byte	0x04, 0x46
        /*0032*/ 	.short	(.L_41 - .L_40)


	//   ....[0]....
.L_40:
        /*0034*/ 	.word	0x000002f0


	//----- nvinfo : EIATTR_EXIT_INSTR_OFFSETS
	.align		4
.L_41:
        /*0038*/ 	.byte	0x04, 0x1c
        /*003a*/ 	.short	(.L_43 - .L_42)


	//   ....[0]....
.L_42:
        /*003c*/ 	.word	0x00000300


	//----- nvinfo : EIATTR_CBANK_PARAM_SIZE
	.align		4
.L_43:
        /*0040*/ 	.byte	0x03, 0x19
        /*0042*/ 	.short	0x0008


	//----- nvinfo : EIATTR_PARAM_CBANK
	.align		4
        /*0044*/ 	.byte	0x04, 0x0a
        /*0046*/ 	.short	(.L_45 - .L_44)
	.align		4
.L_44:
        /*0048*/ 	.word	index@(.nv.constant0._Z3psoP17curandStateXORWOW)
        /*004c*/ 	.short	0x0380
        /*004e*/ 	.short	0x0008


	//----- nvinfo : EIATTR_SW_WAR
	.align		4
.L_45:
        /*0050*/ 	.byte	0x04, 0x36
        /*0052*/ 	.short	(.L_47 - .L_46)
.L_46:
        /*0054*/ 	.word	0x00000008
.L_47:


//--------------------- .nv.callgraph             --------------------------
	.section	.nv.callgraph,"",@"SHT_CUDA_CALLGRAPH"
	.align	4
	.sectionentsize	8
	.align		4
        /*0000*/ 	.word	0x00000000
	.align		4
        /*0004*/ 	.word	0xffffffff
	.align		4
        /*0008*/ 	.word	index@(_Z3psoP17curandStateXORWOW)
	.align		4
        /*000c*/ 	.word	index@(vprintf)
	.align		4
        /*0010*/ 	.word	0x00000000
	.align		4
        /*0014*/ 	.word	0xfffffffe
	.align		4
        /*0018*/ 	.word	0x00000000
	.align		4
        /*001c*/ 	.word	0xfffffffd
	.align		4
        /*0020*/ 	.word	0x00000000
	.align		4
        /*0024*/ 	.word	0xfffffffc


//--------------------- .nv.constant4             --------------------------
	.section	.nv.constant4,"a",@progbits
	.align	8
	.align		8
.nv.constant4:
        /*0000*/ 	.dword	precalc_xorwow_matrix
	.align		8
        /*0008*/ 	.dword	precalc_xorwow_offset_matrix
	.align		8
        /*0010*/ 	.dword	mrg32k3aM1
	.align		8
        /*0018*/ 	.dword	mrg32k3aM2
	.align		8
        /*0020*/ 	.dword	mrg32k3aM1SubSeq
	.align		8
        /*0028*/ 	.dword	mrg32k3aM2SubSeq
	.align		8
        /*0030*/ 	.dword	mrg32k3aM1Seq
	.align		8
        /*0038*/ 	.dword	mrg32k3aM2Seq
	.align		8
        /*0040*/ 	.dword	$str
	.align		8
        /*0048*/ 	.dword	vprintf


//--------------------- .nv.constant3             --------------------------
	.section	.nv.constant3,"a",@progbits
	.align	8
.nv.constant3:
	.type		__cr_lgamma_table,@object
	.size		__cr_lgamma_table,(.L_8 - __cr_lgamma_table)
__cr_lgamma_table:
        /*0000*/ 	.byte	0x00, 0x00, 0x00, 0x00, 0x00, 0x00, 0x00, 0x00, 0x00, 0x00, 0x00, 0x00, 0x00, 0x00, 0x00, 0x00
        /*0010*/ 	.byte	0xef, 0x39, 0xfa, 0xfe, 0x42, 0x2e, 0xe6, 0x3f, 0x02, 0x20, 0x2a, 0xfa, 0x0b, 0xab, 0xfc, 0x3f
        /*0020*/ 	.byte	0xf9, 0x2c, 0x92, 0x7c, 0xa7, 0x6c, 0x09, 0x40, 0xc9, 0x79, 0x44, 0x3c, 0x64, 0x26, 0x13, 0x40
        /*0030*/ 	.byte	0xca, 0x01, 0xcf, 0x3a, 0x27, 0x51, 0x1a, 0x40, 0x30, 0xcc, 0x2d, 0xf3, 0xe1, 0x0c, 0x21, 0x40
        /*0040*/ 	.byte	0x0d, 0xb7, 0xfc, 0x82, 0x8e, 0x35, 0x25, 0x40
.L_8:


//--------------------- .text._Z4initjP17curandStateXORWOW --------------------------
	.section	.text._Z4initjP17curandStateXORWOW,"ax",@progbits
	.align	128
        .global         _Z4initjP17curandStateXORWOW
        .type           _Z4initjP17curandStateXORWOW,@function
        .size           _Z4initjP17curandStateXORWOW,(.L_x_9 - _Z4initjP17curandStateXORWOW)
        .other          _Z4initjP17curandStateXORWOW,@"STO_CUDA_ENTRY STV_DEFAULT"
_Z4initjP17curandStateXORWOW:
.text._Z4initjP17curandStateXORWOW:
[----:B------:R-:W-:Y:S01]  /*0000*/  LDC R1, c[0x0][0x37c] ;  /* 0x0000df00ff017b82 */ /* 0x000fe20000000800 */
[----:B------:R-:W0:Y:S07]  /*0010*/  S2R R13, SR_CTAID.X ;  /* 0x00000000000d7919 */ /* 0x000e2e0000002500 */
[----:B------:R-:W1:Y:S01]  /*0020*/  LDC R0, c[0x0][0x380] ;  /* 0x0000e000ff007b82 */ /* 0x000e620000000800 */
[----:B------:R-:W2:Y:S01]  /*0030*/  LDCU.64 UR6, c[0x0][0x358] ;  /* 0x00006b00ff0677ac */ /* 0x000ea20008000a00 */
[----:B------:R-:W-:-:S02]  /*0040*/  IMAD.MOV.U32 R7, RZ, RZ, -0x75bd8fc ;  /* 0xf8a42704ff077424 */ /* 0x000fc400078e00ff */
[----:B------:R-:W-:-:S04]  /*0050*/  IMAD.MOV.U32 R8, RZ, RZ, -0x23270784 ;  /* 0xdcd8f87cff087424 */ /* 0x000fc800078e00ff */
[----:B------:R-:W3:Y:S01]  /*0060*/  LDC.64 R2, c[0x0][0x388] ;  /* 0x0000e200ff027b82 */ /* 0x000ee20000000a00 */
[----:B-1----:R-:W-:-:S05]  /*0070*/  LOP3.LUT R0, R0, 0xaad26b49, RZ, 0x3c, !PT ;  /* 0xaad26b4900007812 */ /* 0x002fca00078e3cff */
[----:B------:R-:W-:Y:S01]  /*0080*/  IMAD R0, R0, 0x4182bed5, RZ ;  /* 0x4182bed500007824 */ /* 0x000fe200078e02ff */
[C---:B0-----:R-:W-:Y:S01]  /*0090*/  ISETP.NE.AND P0, PT, R13.reuse, RZ, PT ;  /* 0x000000ff0d00720c */ /* 0x041fe20003f05270 */
[----:B---3--:R-:W-:-:S03]  /*00a0*/  IMAD.WIDE.U32 R2, R13, 0x30, R2 ;  /* 0x000000300d027825 */ /* 0x008fc600078e0002 */
[C---:B------:R-:W-:Y:S01]  /*00b0*/  LOP3.LUT R6, R0.reuse, 0x159a55e5, RZ, 0x3c, !PT ;  /* 0x159a55e500067812 */ /* 0x040fe200078e3cff */
[C---:B------:R-:W-:Y:S02]  /*00c0*/  VIADD R4, R0.reuse, 0xd9f6dc18 ;  /* 0xd9f6dc1800047836 */ /* 0x040fe40000000000 */
[C---:B------:R-:W-:Y:S02]  /*00d0*/  VIADD R5, R0.reuse, 0x75bcd15 ;  /* 0x075bcd1500057836 */ /* 0x040fe40000000000 */
[----:B--2---:R0:W-:Y:S01]  /*00e0*/  STG.E.64 desc[UR6][R2.64+0x8], R6 ;  /* 0x0000080602007986 */ /* 0x0041e2000c101b06 */
[----:B------:R-:W-:-:S03]  /*00f0*/  VIADD R9, R0, 0x583f19 ;  /* 0x00583f1900097836 */ /* 0x000fc60000000000 */
[----:B------:R0:W-:Y:S04]  /*0100*/  STG.E.64 desc[UR6][R2.64], R4 ;  /* 0x0000000402007986 */ /* 0x0001e8000c101b06 */
[----:B------:R0:W-:Y:S01]  /*0110*/  STG.E.64 desc[UR6][R2.64+0x10], R8 ;  /* 0x0000100802007986 */ /* 0x0001e2000c101b06 */
[----:B------:R-:W-:Y:S05]  /*0120*/  @!P0 BRA `(.L_x_0) ;  /* 0x0000000c00488947 */ /* 0x000fea0003800000 */
[----:B------:R-:W-:Y:S02]  /*0130*/  IMAD.MOV.U32 R0, RZ, RZ, R13 ;  /* 0x000000ffff007224 */ /* 0x000fe400078e000d */
[----:B------:R-:W-:Y:S02]  /*0140*/  IMAD.MOV.U32 R15, RZ, RZ, RZ ;  /* 0x000000ffff0f7224 */ /* 0x000fe400078e00ff */
[----:B------:R-:W-:-:S07]  /*0150*/  IMAD.MOV.U32 R12, RZ, RZ, RZ ;  /* 0x000000ffff0c7224 */ /* 0x000fce00078e00ff */
.L_x_5:
[----:B0-----:R-:W-:-:S04]  /*0160*/  LOP3.LUT R2, R0, 0x3, RZ, 0xc0, !PT ;  /* 0x0000000300027812 */ /* 0x001fc800078ec0ff */
[----:B------:R-:W-:-:S04]  /*0170*/  ISETP.NE.U32.AND P0, PT, R2, RZ, PT ;  /* 0x000000ff0200720c */ /* 0x000fc80003f05070 */
[----:B------:R-:W-:-:S13]  /*0180*/  ISETP.NE.AND.EX P0, PT, RZ, RZ, PT, P0 ;  /* 0x000000ffff00720c */ /* 0x000fda0003f05300 */
[----:B------:R-:W-:Y:S05]  /*0190*/  @!P0 BRA `(.L_x_1) ;  /* 0x0000000c00148947 */ /* 0x000fea0003800000 */
[----:B------:R-:W0:Y:S01]  /*01a0*/  LDC.64 R6, c[0x4][RZ] ;  /* 0x01000000ff067b82 */ /* 0x000e220000000a00 */
[----:B------:R-:W-:Y:S01]  /*01b0*/  UMOV UR4, URZ ;  /* 0x000000ff00047c82 */ /* 0x000fe20008000000 */
[----:B0-----:R-:W-:-:S07]  /*01c0*/  IMAD.WIDE.U32 R6, R12, 0xc80, R6 ;  /* 0x00000c800c067825 */ /* 0x001fce00078e0006 */
.L_x_4:
[----:B0-----:R-:W-:Y:S01]  /*01d0*/  IMAD.MOV.U32 R14, RZ, RZ, RZ ;  /* 0x000000ffff0e7224 */ /* 0x001fe200078e00ff */
[----:B------:R-:W-:Y:S01]  /*01e0*/  CS2R R2, SRZ ;  /* 0x0000000000027805 */ /* 0x000fe2000001ff00 */
[----:B------:R-:W-:Y:S01]  /*01f0*/  IMAD.MOV.U32 R16, RZ, RZ, RZ ;  /* 0x000000ffff107224 */ /* 0x000fe200078e00ff */
[----:B------:R-:W-:-:S07]  /*0200*/  CS2R R4, SRZ ;  /* 0x0000000000047805 */ /* 0x000fce000001ff00 */
.L_x_3:
[----:B------:R-:W0:Y:S02]  /*0210*/  LDC.64 R8, c[0x0][0x388] ;  /* 0x0000e200ff087b82 */ /* 0x000e240000000a00 */
[----:B0-----:R-:W-:-:S04]  /*0220*/  IMAD.WIDE.U32 R10, R13, 0x30, R8 ;  /* 0x000000300d0a7825 */ /* 0x001fc800078e0008 */
[----:B------:R-:W-:-:S05]  /*0230*/  IMAD.WIDE.U32 R10, R16, 0x4, R10 ;  /* 0x00000004100a7825 */ /* 0x000fca00078e000a */
[----:B------:R0:W5:Y:S01]  /*0240*/  LDG.E R17, desc[UR6][R10.64+0x4] ;  /* 0x000004060a117981 */ /* 0x000162000c1e1900 */
[----:B------:R-:W-:-:S07]  /*0250*/  IMAD.MOV.U32 R18, RZ, RZ, RZ ;  /* 0x000000ffff127224 */ /* 0x000fce00078e00ff */
.L_x_2:
[----:B-----5:R-:W-:Y:S01]  /*0260*/  SHF.R.U32.HI R22, RZ, R18, R17 ;  /* 0x00000012ff167219 */ /* 0x020fe20000011611 */
[----:B0-----:R-:W-:-:S03]  /*0270*/  IMAD.SHL.U32 R11, R16, 0x20, RZ ;  /* 0x00000020100b7824 */ /* 0x001fc600078e00ff */
[----:B------:R-:W-:Y:S01]  /*0280*/  LOP3.LUT R19, R22, 0x1, RZ, 0xc0, !PT ;  /* 0x0000000116137812 */ /* 0x000fe200078ec0ff */
[----:B------:R-:W-:-:S03]  /*0290*/  IMAD.IADD R10, R11, 0x1, R18 ;  /* 0x000000010b0a7824 */ /* 0x000fc600078e0212 */
[----:B------:R-:W-:Y:S01]  /*02a0*/  ISETP.NE.U32.AND P0, PT, R19, 0x1, PT ;  /* 0x000000011300780c */ /* 0x000fe20003f05070 */
[----:B------:R-:W-:-:S03]  /*02b0*/  IMAD R11, R10, 0x5, RZ ;  /* 0x000000050a0b7824 */ /* 0x000fc600078e02ff */
[----:B------:R-:W-:Y:S01]  /*02c0*/  R2P PR, R22, 0x7e ;  /* 0x0000007e16007804 */ /* 0x000fe20000000000 */
[----:B------:R-:W-:-:S08]  /*02d0*/  IMAD.WIDE.U32 R10, R11, 0x4, R6 ;  /* 0x000000040b0a7825 */ /* 0x000fd000078e0006 */
[----:B------:R-:W2:Y:S04]  /*02e0*/  @!P0 LDG.E R19, desc[UR6][R10.64] ;  /* 0x000000060a138981 */ /* 0x000ea8000c1e1900 */
[----:B------:R-:W3:Y:S04]  /*02f0*/  @!P0 LDG.E R20, desc[UR6][R10.64+0x10] ;  /* 0x000010060a148981 */ /* 0x000ee8000c1e1900 */
[----:B------:R-:W4:Y:S04]  /*0300*/  @P1 LDG.E R21, desc[UR6][R10.64+0x14] ;  /* 0x000014060a151981 */ /* 0x000f28000c1e1900 */
[----:B------:R-:W4:Y:S04]  /*0310*/  @P2 LDG.E R23, desc[UR6][R10.64+0x28] ;  /* 0x000028060a172981 */ /* 0x000f28000c1e1900 */
[----:B------:R-:W4:Y:S04]  /*0320*/  @P1 LDG.E R24, desc[UR6][R10.64+0x24] ;  /* 0x000024060a181981 */ /* 0x000f28000c1e1900 */
[----:B------:R-:W4:Y:S04]  /*0330*/  @P2 LDG.E R26, desc[UR6][R10.64+0x38] ;  /* 0x000038060a1a2981 */ /* 0x000f28000c1e1900 */
[----:B------:R-:W4:Y:S04]  /*0340*/  @P3 LDG.E R25, desc[UR6][R10.64+0x3c] ;  /* 0x00003c060a193981 */ /* 0x000f28000c1e1900 */
[----:B------:R-:W4:Y:S01]  /*0350*/  @P4 LDG.E R27, desc[UR6][R10.64+0x50] ;  /* 0x000050060a1b4981 */ /* 0x000f22000c1e1900 */
[----:B--2---:R-:W-:-:S03]  /*0360*/  @!P0 LOP3.LUT R14, R14, R19, RZ, 0x3c, !PT ;  /* 0x000000130e0e8212 */ /* 0x004fc600078e3cff */
[----:B------:R-:W2:Y:S01]  /*0370*/  @!P0 LDG.E R19, desc[UR6][R10.64+0x4] ;  /* 0x000004060a138981 */ /* 0x000ea2000c1e1900 */
[----:B---3--:R-:W-:-:S03]  /*0380*/  @!P0 LOP3.LUT R3, R3, R20, RZ, 0x3c, !PT ;  /* 0x0000001403038212 */ /* 0x008fc600078e3cff */
[----:B------:R-:W3:Y:S01]  /*0390*/  @!P0 LDG.E R20, desc[UR6][R10.64+0x8] ;  /* 0x000008060a148981 */ /* 0x000ee2000c1e1900 */
[----:B----4-:R-:W-:-:S03]  /*03a0*/  @P1 LOP3.LUT R14, R14, R21, RZ, 0x3c, !PT ;  /* 0x000000150e0e1212 */ /* 0x010fc600078e3cff */
[----:B------:R-:W4:Y:S01]  /*03b0*/  @!P0 LDG.E R21, desc[UR6][R10.64+0xc] ;  /* 0x00000c060a158981 */ /* 0x000f22000c1e1900 */
[----:B------:R-:W-:-:S03]  /*03c0*/  @P2 LOP3.LUT R14, R14, R23, RZ, 0x3c, !PT ;  /* 0x000000170e0e2212 */ /* 0x000fc600078e3cff */
[----:B------:R-:W4:Y:S01]  /*03d0*/  @P1 LDG.E R23, desc[UR6][R10.64+0x18] ;  /* 0x000018060a171981 */ /* 0x000f22000c1e1900 */
[----:B------:R-:W-:-:S03]  /*03e0*/  @P1 LOP3.LUT R3, R3, R24, RZ, 0x3c, !PT ;  /* 0x0000001803031212 */ /* 0x000fc600078e3cff */
[----:B------:R-:W4:Y:S01]  /*03f0*/  @P2 LDG.E R24, desc[UR6][R10.64+0x30] ;  /* 0x000030060a182981 */ /* 0x000f22000c1e1900 */
[----:B--2---:R-:W-:-:S03]  /*0400*/  @!P0 LOP3.LUT R4, R4, R19, RZ, 0x3c, !PT ;  /* 0x0000001304048212 */ /* 0x004fc600078e3cff */
[----:B------:R-:W2:Y:S01]  /*0410*/  @P1 LDG.E R19, desc[UR6][R10.64+0x20] ;  /* 0x000020060a131981 */ /* 0x000ea2000c1e1900 */
[----:B---3--:R-:W-:-:S03]  /*0420*/  @!P0 LOP3.LUT R5, R5, R20, RZ, 0x3c, !PT ;  /* 0x0000001405058212 */ /* 0x008fc600078e3cff */
[----:B------:R-:W3:Y:S01]  /*0430*/  @P1 LDG.E R20, desc[UR6][R10.64+0x1c] ;  /* 0x00001c060a141981 */ /* 0x000ee2000c1e1900 */
[----:B----4-:R-:W-:-:S03]  /*0440*/  @!P0 LOP3.LUT R2, R2, R21, RZ, 0x3c, !PT ;  /* 0x0000001502028212 */ /* 0x010fc600078e3cff */
[----:B------:R-:W4:Y:S01]  /*0450*/  @P2 LDG.E R21, desc[UR6][R10.64+0x2c] ;  /* 0x00002c060a152981 */ /* 0x000f22000c1e1900 */
[----:B------:R-:W-:-:S03]  /*0460*/  @P1 LOP3.LUT R4, R4, R23, RZ, 0x3c, !PT ;  /* 0x0000001704041212 */ /* 0x000fc600078e3cff */
[----:B------:R-:W4:Y:S01]  /*0470*/  @P2 LDG.E R23, desc[UR6][R10.64+0x34] ;  /* 0x000034060a172981 */ /* 0x000f22000c1e1900 */
[----:B------:R-:W-:-:S03]  /*0480*/  @P2 LOP3.LUT R3, R3, R26, RZ, 0x3c, !PT ;  /* 0x0000001a03032212 */ /* 0x000fc600078e3cff */
[----:B------:R-:W4:Y:S01]  /*0490*/  @P3 LDG.E R26, desc[UR6][R10.64+0x4c] ;  /* 0x00004c060a1a3981 */ /* 0x000f22000c1e1900 */
[----:B------:R-:W-:-:S03]  /*04a0*/  @P3 LOP3.LUT R14, R14, R25, RZ, 0x3c, !PT ;  /* 0x000000190e0e3212 */ /* 0x000fc600078e3cff */
[----:B------:R-:W4:Y:S01]  /*04b0*/  @P5 LDG.E R25, desc[UR6][R10.64+0x64] ;  /* 0x000064060a195981 */ /* 0x000f22000c1e1900 */
[----:B--2---:R-:W-:-:S03]  /*04c0*/  @P1 LOP3.LUT R2, R2, R19, RZ, 0x3c, !PT ;  /* 0x0000001302021212 */ /* 0x004fc600078e3cff */
[----:B------:R-:W2:Y:S01]  /*04d0*/  @P3 LDG.E R19, desc[UR6][R10.64+0x40] ;  /* 0x000040060a133981 */ /* 0x000ea2000c1e1900 */
[----:B---3--:R-:W-:-:S03]  /*04e0*/  @P1 LOP3.LUT R5, R5, R20, RZ, 0x3c, !PT ;  /* 0x0000001405051212 */ /* 0x008fc600078e3cff */
[----:B------:R-:W3:Y:S01]  /*04f0*/  @P3 LDG.E R20, desc[UR6][R10.64+0x44] ;  /* 0x000044060a143981 */ /* 0x000ee2000c1e1900 */
[----:B------:R-:W-:-:S03]  /*0500*/  @P2 LOP3.LUT R5, R5, R24, RZ, 0x3c, !PT ;  /* 0x0000001805052212 */ /* 0x000fc600078e3cff */
[----:B------:R-:W3:Y:S01]  /*0510*/  @P4 LDG.E R24, desc[UR6][R10.64+0x58] ;  /* 0x000058060a184981 */ /* 0x000ee2000c1e1900 */
[----:B----4-:R-:W-:Y:S02]  /*0520*/  @P2 LOP3.LUT R4, R4, R21, RZ, 0x3c, !PT ;  /* 0x0000001504042212 */ /* 0x010fe400078e3cff */
[----:B------:R-:W-:Y:S01]  /*0530*/  @P2 LOP3.LUT R2, R2, R23, RZ, 0x3c, !PT ;  /* 0x0000001702022212 */ /* 0x000fe200078e3cff */
[----:B------:R-:W4:Y:S04]  /*0540*/  @P3 LDG.E R21, desc[UR6][R10.64+0x48] ;  /* 0x000048060a153981 */ /* 0x000f28000c1e1900 */
[----:B------:R-:W4:Y:S01]  /*0550*/  @P4 LDG.E R23, desc[UR6][R10.64+0x54] ;  /* 0x000054060a174981 */ /* 0x000f22000c1e1900 */
[----:B------:R-:W-:Y:S02]  /*0560*/  @P4 LOP3.LUT R14, R14, R27, RZ, 0x3c, !PT ;  /* 0x0000001b0e0e4212 */ /* 0x000fe400078e3cff */
[----:B------:R-:W-:-:S02]  /*0570*/  @P3 LOP3.LUT R3, R3, R26, RZ, 0x3c, !PT ;  /* 0x0000001a03033212 */ /* 0x000fc400078e3cff */
        /* <DEDUP_REMOVED lines=9> */
[----:B----4-:R-:W-:-:S03]  /*0610*/  @P3 LOP3.LUT R2, R2, R21, RZ, 0x3c, !PT ;  /* 0x0000001502023212 */ /* 0x010fc600078e3cff */
[----:B------:R-:W4:Y:S01]  /*0620*/  @P5 LDG.E R21, desc[UR6][R10.64+0x68] ;  /* 0x000068060a155981 */ /* 0x000f22000c1e1900 */
[----:B------:R-:W-:-:S03]  /*0630*/  @P4 LOP3.LUT R4, R4, R23, RZ, 0x3c, !PT ;  /* 0x0000001704044212 */ /* 0x000fc600078e3cff */
[----:B------:R-:W4:Y:S01]  /*0640*/  @P5 LDG.E R23, desc[UR6][R10.64+0x70] ;  /* 0x000070060a175981 */ /* 0x000f22000c1e1900 */
[----:B------:R-:W-:Y:S02]  /*0650*/  LOP3.LUT P0, RZ, R22, 0x80, RZ, 0xc0, !PT ;  /* 0x0000008016ff7812 */ /* 0x000fe4000780c0ff */
[----:B------:R-:W-:Y:S02]  /*0660*/  @P4 LOP3.LUT R3, R3, R26, RZ, 0x3c, !PT ;  /* 0x0000001a03034212 */ /* 0x000fe400078e3cff */
[----:B------:R-:W-:Y:S02]  /*0670*/  @P6 LOP3.LUT R14, R14, R25, RZ, 0x3c, !PT ;  /* 0x000000190e0e6212 */ /* 0x000fe400078e3cff */
[----:B------:R-:W4:Y:S07]  /*0680*/  @P6 LDG.E R25, desc[UR6][R10.64+0x7c] ;  /* 0x00007c060a196981 */ /* 0x000f2e000c1e1900 */
[----:B------:R-:W4:Y:S04]  /*0690*/  @P0 LDG.E R27, desc[UR6][R10.64+0x8c] ;  /* 0x00008c060a1b0981 */ /* 0x000f28000c1e1900 */
[----:B------:R-:W4:Y:S04]  /*06a0*/  @P0 LDG.E R26, desc[UR6][R10.64+0x94] ;  /* 0x000094060a1a0981 */ /* 0x000f28000c1e1900 */
        /* <DEDUP_REMOVED lines=11> */
[----:B------:R-:W-:Y:S02]  /*0760*/  @P6 LOP3.LUT R4, R4, R25, RZ, 0x3c, !PT ;  /* 0x0000001904046212 */ /* 0x000fe400078e3cff */
[----:B------:R-:W-:Y:S02]  /*0770*/  @P0 LOP3.LUT R14, R14, R27, RZ, 0x3c, !PT ;  /* 0x0000001b0e0e0212 */ /* 0x000fe400078e3cff */
[----:B--2---:R-:W-:Y:S02]  /*0780*/  @P6 LOP3.LUT R2, R2, R19, RZ, 0x3c, !PT ;  /* 0x0000001302026212 */ /* 0x004fe400078e3cff */
[----:B---3--:R-:W-:Y:S02]  /*0790*/  @P6 LOP3.LUT R5, R5, R20, RZ, 0x3c, !PT ;  /* 0x0000001405056212 */ /* 0x008fe400078e3cff */
[----:B------:R-:W-:Y:S02]  /*07a0*/  @P6 LOP3.LUT R3, R3, R24, RZ, 0x3c, !PT ;  /* 0x0000001803036212 */ /* 0x000fe400078e3cff */
[----:B------:R-:W-:-:S02]  /*07b0*/  @P0 LOP3.LUT R5, R5, R26, RZ, 0x3c, !PT ;  /* 0x0000001a05050212 */ /* 0x000fc400078e3cff */
[----:B----4-:R-:W-:Y:S02]  /*07c0*/  @P0 LOP3.LUT R4, R4, R21, RZ, 0x3c, !PT ;  /* 0x0000001504040212 */ /* 0x010fe400078e3cff */
[----:B------:R-:W-:Y:S02]  /*07d0*/  @P0 LOP3.LUT R3, R3, R28, RZ, 0x3c, !PT ;  /* 0x0000001c03030212 */ /* 0x000fe400078e3cff */
[----:B------:R-:W-:Y:S02]  /*07e0*/  @P0 LOP3.LUT R2, R2, R23, RZ, 0x3c, !PT ;  /* 0x0000001702020212 */ /* 0x000fe400078e3cff */
[----:B------:R-:W-:-:S13]  /*07f0*/  R2P PR, R22.B1, 0x7f ;  /* 0x0000007f16007804 */ /* 0x000fda0000001000 */
[----:B------:R-:W2:Y:S04]  /*0800*/  @P0 LDG.E R19, desc[UR6][R10.64+0xa0] ;  /* 0x0000a0060a130981 */ /* 0x000ea8000c1e1900 */
[----:B------:R-:W3:Y:S04]  /*0810*/  @P1 LDG.E R23, desc[UR6][R10.64+0xb4] ;  /* 0x0000b4060a171981 */ /* 0x000ee8000c1e1900 */
[----:B------:R-:W4:Y:S04]  /*0820*/  @P0 LDG.E R21, desc[UR6][R10.64+0xa4] ;  /* 0x0000a4060a150981 */ /* 0x000f28000c1e1900 */
[----:B------:R-:W4:Y:S04]  /*0830*/  @P2 LDG.E R25, desc[UR6][R10.64+0xc8] ;  /* 0x0000c8060a192981 */ /* 0x000f28000c1e1900 */
[----:B------:R-:W4:Y:S04]  /*0840*/  @P3 LDG.E R27, desc[UR6][R10.64+0xdc] ;  /* 0x0000dc060a1b3981 */ /* 0x000f28000c1e1900 */
[----:B------:R-:W4:Y:S04]  /*0850*/  @P0 LDG.E R20, desc[UR6][R10.64+0xa8] ;  /* 0x0000a8060a140981 */ /* 0x000f28000c1e1900 */
[----:B------:R-:W4:Y:S04]  /*0860*/  @P0 LDG.E R24, desc[UR6][R10.64+0xb0] ;  /* 0x0000b0060a180981 */ /* 0x000f28000c1e1900 */
[----:B------:R-:W4:Y:S04]  /*0870*/  @P4 LDG.E R29, desc[UR6][R10.64+0xf0] ;  /* 0x0000f0060a1d4981 */ /* 0x000f28000c1e1900 */
[----:B------:R-:W4:Y:S01]  /*0880*/  @P1 LDG.E R26, desc[UR6][R10.64+0xc4] ;  /* 0x0000c4060a1a1981 */ /* 0x000f22000c1e1900 */
[----:B--2---:R-:W-:-:S03]  /*0890*/  @P0 LOP3.LUT R14, R14, R19, RZ, 0x3c, !PT ;  /* 0x000000130e0e0212 */ /* 0x004fc600078e3cff */
[----:B------:R-:W2:Y:S01]  /*08a0*/  @P0 LDG.E R19, desc[UR6][R10.64+0xac] ;  /* 0x0000ac060a130981 */ /* 0x000ea2000c1e1900 */
[----:B---3--:R-:W-:-:S03]  /*08b0*/  @P1 LOP3.LUT R14, R14, R23, RZ, 0x3c, !PT ;  /* 0x000000170e0e1212 */ /* 0x008fc600078e3cff */
[----:B------:R-:W3:Y:S01]  /*08c0*/  @P1 LDG.E R23, desc[UR6][R10.64+0xc0] ;  /* 0x0000c0060a171981 */ /* 0x000ee2000c1e1900 */
[----:B----4-:R-:W-:-:S03]  /*08d0*/  @P0 LOP3.LUT R4, R4, R21, RZ, 0x3c, !PT ;  /* 0x0000001504040212 */ /* 0x010fc600078e3cff */
[----:B------:R-:W4:Y:S01]  /*08e0*/  @P1 LDG.E R21, desc[UR6][R10.64+0xb8] ;  /* 0x0000b8060a151981 */ /* 0x000f22000c1e1900 */
[----:B------:R-:W-:-:S03]  /*08f0*/  @P2 LOP3.LUT R14, R14, R25, RZ, 0x3c, !PT ;  /* 0x000000190e0e2212 */ /* 0x000fc600078e3cff */
[----:B------:R-:W4:Y:S01]  /*0900*/  @P5 LDG.E R25, desc[UR6][R10.64+0x104] ;  /* 0x000104060a195981 */ /* 0x000f22000c1e1900 */
[----:B------:R-:W-:-:S03]  /*0910*/  @P3 LOP3.LUT R14, R14, R27, RZ, 0x3c, !PT ;  /* 0x0000001b0e0e3212 */ /* 0x000fc600078e3cff */
[----:B------:R-:W4:Y:S01]  /*0920*/  @P6 LDG.E R27, desc[UR6][R10.64+0x118] ;  /* 0x000118060a1b6981 */ /* 0x000f22000c1e1900 */
[----:B------:R-:W-:-:S03]  /*0930*/  @P0 LOP3.LUT R5, R5, R20, RZ, 0x3c, !PT ;  /* 0x0000001405050212 */ /* 0x000fc600078e3cff */
[----:B------:R-:W4:Y:S01]  /*0940*/  @P1 LDG.E R20, desc[UR6][R10.64+0xbc] ;  /* 0x0000bc060a141981 */ /* 0x000f22000c1e1900 */
[----:B------:R-:W-:-:S03]  /*0950*/  @P0 LOP3.LUT R3, R3, R24, RZ, 0x3c, !PT ;  /* 0x0000001803030212 */ /* 0x000fc600078e3cff */
[----:B------:R-:W4:Y:S01]  /*0960*/  @P2 LDG.E R24, desc[UR6][R10.64+0xd8] ;  /* 0x0000d8060a182981 */ /* 0x000f22000c1e1900 */
[----:B------:R-:W-:Y:S02]  /*0970*/  @P4 LOP3.LUT R14, R14, R29, RZ, 0x3c, !PT ;  /* 0x0000001d0e0e4212 */ /* 0x000fe400078e3cff */
[----:B------:R-:W-:Y:S02]  /*0980*/  @P1 LOP3.LUT R3, R3, R26, RZ, 0x3c, !PT ;  /* 0x0000001a03031212 */ /* 0x000fe400078e3cff */
[----:B------:R-:W4:Y:S01]  /*0990*/  @P3 LDG.E R26, desc[UR6][R10.64+0xe4] ;  /* 0x0000e4060a1a3981 */ /* 0x000f22000c1e1900 */
[----:B--2---:R-:W-:Y:S02]  /*09a0*/  @P0 LOP3.LUT R2, R2, R19, RZ, 0x3c, !PT ;  /* 0x0000001302020212 */ /* 0x004fe400078e3cff */
[----:B------:R-:W-:Y:S01]  /*09b0*/  LOP3.LUT P0, RZ, R22, 0x8000, RZ, 0xc0, !PT ;  /* 0x0000800016ff7812 */ /* 0x000fe2000780c0ff */
[----:B------:R-:W2:Y:S01]  /*09c0*/  @P2 LDG.E R19, desc[UR6][R10.64+0xcc] ;  /* 0x0000cc060a132981 */ /* 0x000ea2000c1e1900 */
[----:B---3--:R-:W-:-:S03]  /*09d0*/  @P1 LOP3.LUT R2, R2, R23, RZ, 0x3c, !PT ;  /* 0x0000001702021212 */ /* 0x008fc600078e3cff */
[----:B------:R-:W3:Y:S01]  /*09e0*/  @P2 LDG.E R22, desc[UR6][R10.64+0xd0] ;  /* 0x0000d0060a162981 */ /* 0x000ee2000c1e1900 */
[----:B----4-:R-:W-:-:S03]  /*09f0*/  @P1 LOP3.LUT R4, R4, R21, RZ, 0x3c, !PT ;  /* 0x0000001504041212 */ /* 0x010fc600078e3cff */
[----:B------:R-:W4:Y:S01]  /*0a00*/  @P2 LDG.E R21, desc[UR6][R10.64+0xd4] ;  /* 0x0000d4060a152981 */ /* 0x000f22000c1e1900 */
[----:B------:R-:W-:-:S03]  /*0a10*/  @P5 LOP3.LUT R14, R14, R25, RZ, 0x3c, !PT ;  /* 0x000000190e0e5212 */ /* 0x000fc600078e3cff */
[----:B------:R-:W4:Y:S04]  /*0a20*/  @P3 LDG.E R23, desc[UR6][R10.64+0xe0] ;  /* 0x0000e0060a173981 */ /* 0x000f28000c1e1900 */
[----:B------:R-:W4:Y:S01]  /*0a30*/  @P3 LDG.E R25, desc[UR6][R10.64+0xe8] ;  /* 0x0000e8060a193981 */ /* 0x000f22000c1e1900 */
[----:B------:R-:W-:-:S03]  /*0a40*/  @P1 LOP3.LUT R5, R5, R20, RZ, 0x3c, !PT ;  /* 0x0000001405051212 */ /* 0x000fc600078e3cff */
[----:B------:R-:W4:Y:S01]  /*0a50*/  @P3 LDG.E R20, desc[UR6][R10.64+0xec] ;  /* 0x0000ec060a143981 */ /* 0x000f22000c1e1900 */
[----:B------:R-:W-:-:S03]  /*0a60*/  @P2 LOP3.LUT R3, R3, R24, RZ, 0x3c, !PT ;  /* 0x0000001803032212 */ /* 0x000fc600078e3cff */
        /* <DEDUP_REMOVED lines=8> */
[----:B------:R-:W-:Y:S02]  /*0af0*/  @P3 LOP3.LUT R5, R5, R26, RZ, 0x3c, !PT ;  /* 0x0000001a05053212 */ /* 0x000fe400078e3cff */
[----:B------:R-:W-:Y:S01]  /*0b00*/  @P3 LOP3.LUT R4, R4, R23, RZ, 0x3c, !PT ;  /* 0x0000001704043212 */ /* 0x000fe200078e3cff */
[----:B------:R-:W4:Y:S01]  /*0b10*/  @P5 LDG.E R26, desc[UR6][R10.64+0x10c] ;  /* 0x00010c060a1a5981 */ /* 0x000f22000c1e1900 */
[----:B------:R-:W-:-:S03]  /*0b20*/  @P3 LOP3.LUT R2, R2, R25, RZ, 0x3c, !PT ;  /* 0x0000001902023212 */ /* 0x000fc600078e3cff */
[----:B------:R-:W4:Y:S04]  /*0b30*/  @P5 LDG.E R23, desc[UR6][R10.64+0x108] ;  /* 0x000108060a175981 */ /* 0x000f28000c1e1900 */
        /* <DEDUP_REMOVED lines=19> */
[----:B------:R-:W-:-:S05]  /*0c70*/  VIADD R18, R18, 0x10 ;  /* 0x0000001012127836 */ /* 0x000fca0000000000 */
[----:B------:R-:W-:Y:S02]  /*0c80*/  ISETP.NE.AND P1, PT, R18, 0x20, PT ;  /* 0x000000201200780c */ /* 0x000fe40003f25270 */
[----:B------:R-:W-:-:S04]  /*0c90*/  @P5 LOP3.LUT R3, R3, R20, RZ, 0x3c, !PT ;  /* 0x0000001403035212 */ /* 0x000fc800078e3cff */
[----:B------:R-:W-:Y:S02]  /*0ca0*/  @P6 LOP3.LUT R3, R3, R24, RZ, 0x3c, !PT ;  /* 0x0000001803036212 */ /* 0x000fe400078e3cff */
[----:B------:R-:W-:Y:S02]  /*0cb0*/  @P0 LOP3.LUT R14, R14, R27, RZ, 0x3c, !PT ;  /* 0x0000001b0e0e0212 */ /* 0x000fe400078e3cff */
[----:B------:R-:W-:Y:S02]  /*0cc0*/  @P0 LOP3.LUT R3, R3, R28, RZ, 0x3c, !PT ;  /* 0x0000001c03030212 */ /* 0x000fe400078e3cff */
[----:B--2---:R-:W-:Y:S02]  /*0cd0*/  @P6 LOP3.LUT R4, R4, R19, RZ, 0x3c, !PT ;  /* 0x0000001304046212 */ /* 0x004fe400078e3cff */
[----:B---3--:R-:W-:Y:S02]  /*0ce0*/  @P6 LOP3.LUT R5, R5, R22, RZ, 0x3c, !PT ;  /* 0x0000001605056212 */ /* 0x008fe400078e3cff */
[----:B----4-:R-:W-:-:S02]  /*0cf0*/  @P6 LOP3.LUT R2, R2, R21, RZ, 0x3c, !PT ;  /* 0x0000001502026212 */ /* 0x010fc400078e3cff */
[----:B------:R-:W-:Y:S02]  /*0d00*/  @P0 LOP3.LUT R5, R5, R26, RZ, 0x3c, !PT ;  /* 0x0000001a05050212 */ /* 0x000fe400078e3cff */
[----:B------:R-:W-:Y:S02]  /*0d10*/  @P0 LOP3.LUT R4, R4, R23, RZ, 0x3c, !PT ;  /* 0x0000001704040212 */ /* 0x000fe400078e3cff */
[----:B------:R-:W-:Y:S01]  /*0d20*/  @P0 LOP3.LUT R2, R2, R25, RZ, 0x3c, !PT ;  /* 0x0000001902020212 */ /* 0x000fe200078e3cff */
[----:B------:R-:W-:Y:S06]  /*0d30*/  @P1 BRA `(.L_x_2) ;  /* 0xfffffff400481947 */ /* 0x000fec000383ffff */
[----:B------:R-:W-:-:S05]  /*0d40*/  VIADD R16, R16, 0x1 ;  /* 0x0000000110107836 */ /* 0x000fca0000000000 */
[----:B------:R-:W-:-:S13]  /*0d50*/  ISETP.NE.AND P0, PT, R16, 0x5, PT ;  /* 0x000000051000780c */ /* 0x000fda0003f05270 */
[----:B------:R-:W-:Y:S05]  /*0d60*/  @P0 BRA `(.L_x_3) ;  /* 0xfffffff400280947 */ /* 0x000fea000383ffff */
[----:B------:R-:W-:Y:S01]  /*0d70*/  UIADD3 UR4, UPT, UPT, UR4, 0x1, URZ ;  /* 0x0000000104047890 */ /* 0x000fe2000fffe0ff */
[----:B------:R-:W-:Y:S01]  /*0d80*/  LOP3.LUT R10, R0, 0x3, RZ, 0xc0, !PT ;  /* 0x00000003000a7812 */ /* 0x000fe200078ec0ff */
[----:B------:R-:W-:-:S04]  /*0d90*/  IMAD.WIDE.U32 R8, R13, 0x30, R8 ;  /* 0x000000300d087825 */ /* 0x000fc800078e0008 */
[----:B------:R-:W-:Y:S01]  /*0da0*/  ISETP.LE.U32.AND P0, PT, R10, UR4, PT ;  /* 0x000000040a007c0c */ /* 0x000fe2000bf03070 */
[----:B------:R0:W-:Y:S04]  /*0db0*/  STG.E.64 desc[UR6][R8.64+0x8], R4 ;  /* 0x0000080408007986 */ /* 0x0001e8000c101b06 */
[----:B------:R0:W-:Y:S04]  /*0dc0*/  STG.E.64 desc[UR6][R8.64+0x10], R2 ;  /* 0x0000100208007986 */ /* 0x0001e8000c101b06 */
[----:B------:R0:W-:Y:S04]  /*0dd0*/  STG.E desc[UR6][R8.64+0x4], R14 ;  /* 0x0000040e08007986 */ /* 0x0001e8000c101906 */
[----:B------:R-:W-:Y:S05]  /*0de0*/  @!P0 BRA `(.L_x_4) ;  /* 0xfffffff000f88947 */ /* 0x000fea000383ffff */
.L_x_1:
[----:B------:R-:W-:Y:S01]  /*0df0*/  ISETP.GT.U32.AND P0, PT, R0, 0x3, PT ;  /* 0x000000030000780c */ /* 0x000fe20003f04070 */
[----:B------:R-:W-:Y:S01]  /*0e00*/  VIADD R12, R12, 0x1 ;  /* 0x000000010c0c7836 */ /* 0x000fe20000000000 */
[--C-:B------:R-:W-:Y:S02]  /*0e10*/  SHF.R.U64 R0, R0, 0x2, R15.reuse ;  /* 0x0000000200007819 */ /* 0x100fe4000000120f */
[----:B------:R-:W-:Y:S02]  /*0e20*/  ISETP.GT.U32.AND.EX P0, PT, R15, RZ, PT, P0 ;  /* 0x000000ff0f00720c */ /* 0x000fe40003f04100 */
[----:B------:R-:W-:-:S11]  /*0e30*/  SHF.R.U32.HI R15, RZ, 0x2, R15 ;  /* 0x00000002ff0f7819 */ /* 0x000fd6000001160f */
[----:B------:R-:W-:Y:S05]  /*0e40*/  @P0 BRA `(.L_x_5) ;  /* 0xfffffff000c40947 */ /* 0x000fea000383ffff */
.L_x_0:
[----:B0-----:R-:W0:Y:S02]  /*0e50*/  LDC.64 R2, c[0x0][0x388] ;  /* 0x0000e200ff027b82 */ /* 0x001e240000000a00 */
[----:B0-----:R-:W-:-:S05]  /*0e60*/  IMAD.WIDE.U32 R2, R13, 0x30, R2 ;  /* 0x000000300d027825 */ /* 0x001fca00078e0002 */
[----:B------:R-:W-:Y:S04]  /*0e70*/  STG.E.64 desc[UR6][R2.64+0x18], RZ ;  /* 0x000018ff02007986 */ /* 0x000fe8000c101b06 */
[----:B------:R-:W-:Y:S04]  /*0e80*/  STG.E desc[UR6][R2.64+0x20], RZ ;  /* 0x000020ff02007986 */ /* 0x000fe8000c101906 */
[----:B------:R-:W-:Y:S01]  /*0e90*/  STG.E.64 desc[UR6][R2.64+0x28], RZ ;  /* 0x000028ff02007986 */ /* 0x000fe2000c101b06 */
[----:B------:R-:W-:Y:S05]  /*0ea0*/  EXIT ;  /* 0x000000000000794d */ /* 0x000fea0003800000 */
.L_x_6:
[----:B------:R-:W-:-:S00]  /*0eb0*/  BRA `(.L_x_6) ;  /* 0xfffffffc00fc7947 */ /* 0x000fc0000383ffff */
[----:B------:R-:W-:-:S00]  /*0ec0*/  NOP ;  /* 0x0000000000007918 */ /* 0x000fc00000000000 */
        /* <DEDUP_REMOVED lines=11> */
.L_x_9:


//--------------------- .text._Z3psoP17curandStateXORWOW --------------------------
	.section	.text._Z3psoP17curandStateXORWOW,"ax",@progbits
	.align	128
        .global         _Z3psoP17curandStateXORWOW
        .type           _Z3psoP17curandStateXORWOW,@function
        .size           _Z3psoP17curandStateXORWOW,(.L_x_10 - _Z3psoP17curandStateXORWOW)
        .other          _Z3psoP17curandStateXORWOW,@"STO_CUDA_ENTRY STV_DEFAULT"
_Z3psoP17curandStateXORWOW:
.text._Z3psoP17curandStateXORWOW:
[----:B------:R-:W0:Y:S01]  /*0000*/  LDC R1, c[0x0][0x37c] ;  /* 0x0000df00ff017b82 */ /* 0x000e220000000800 */
[----:B------:R-:W1:Y:S07]  /*0010*/  S2R R0, SR_CTAID.X ;  /* 0x0000000000007919 */ /* 0x000e6e0000002500 */
[----:B------:R-:W1:Y:S01]  /*0020*/  LDC.64 R2, c[0x0][0x380] ;  /* 0x0000e000ff027b82 */ /* 0x000e620000000a00 */
[----:B------:R-:W2:Y:S01]  /*0030*/  LDCU.64 UR4, c[0x0][0x358] ;  /* 0x00006b00ff0477ac */ /* 0x000ea20008000a00 */
[----:B0-----:R-:W-:Y:S01]  /*0040*/  VIADD R1, R1, 0xffffffe8 ;  /* 0xffffffe801017836 */ /* 0x001fe20000000000 */
[----:B------:R-:W0:Y:S01]  /*0050*/  LDCU UR6, c[0x0][0x2f8] ;  /* 0x00005f00ff0677ac */ /* 0x000e220008000800 */
[----:B------:R-:W3:Y:S01]  /*0060*/  LDCU.64 UR8, c[0x4][0x40] ;  /* 0x01000800ff0877ac */ /* 0x000ee20008000a00 */
[----:B-1----:R-:W-:-:S05]  /*0070*/  IMAD.WIDE.U32 R2, R0, 0x30, R2 ;  /* 0x0000003000027825 */ /* 0x002fca00078e0002 */
[----:B--2---:R-:W2:Y:S04]  /*0080*/  LDG.E.64 R4, desc[UR4][R2.64] ;  /* 0x0000000402047981 */ /* 0x004ea8000c1e1b00 */
[----:B------:R-:W4:Y:S04]  /*0090*/  LDG.E.64 R8, desc[UR4][R2.64+0x10] ;  /* 0x0000100402087981 */ /* 0x000f28000c1e1b00 */
[----:B------:R-:W5:Y:S01]  /*00a0*/  LDG.E.64 R12, desc[UR4][R2.64+0x8] ;  /* 0x00000804020c7981 */ /* 0x000f62000c1e1b00 */
[----:B------:R-:W-:-:S03]  /*00b0*/  MOV R18, 0x48 ;  /* 0x0000004800127802 */ /* 0x000fc60000000f00 */
[----:B------:R1:W-:Y:S03]  /*00c0*/  STL [R1], R0 ;  /* 0x0000000001007387 */ /* 0x0003e60000100800 */
[----:B------:R-:W0:Y:S01]  /*00d0*/  LDC.64 R18, c[0x4][R18] ;  /* 0x0100000012127b82 */ /* 0x000e220000000a00 */
[----:B--2---:R-:W-:-:S04]  /*00e0*/  SHF.R.U32.HI R6, RZ, 0x2, R5 ;  /* 0x00000002ff067819 */ /* 0x004fc80000011605 */
[----:B------:R-:W-:Y:S01]  /*00f0*/  LOP3.LUT R6, R6, R5, RZ, 0x3c, !PT ;  /* 0x0000000506067212 */ /* 0x000fe200078e3cff */
[----:B----4-:R-:W-:Y:S01]  /*0100*/  IMAD.SHL.U32 R5, R9, 0x10, RZ ;  /* 0x0000001009057824 */ /* 0x010fe200078e00ff */
[----:B------:R1:W-:Y:S01]  /*0110*/  STG.E.64 desc[UR4][R2.64+0x8], R8 ;  /* 0x0000080802007986 */ /* 0x0003e2000c101b04 */
[----:B-----5:R-:W-:Y:S02]  /*0120*/  SHF.R.U32.HI R11, RZ, 0x2, R12 ;  /* 0x00000002ff0b7819 */ /* 0x020fe4000001160c */
[----:B------:R-:W-:Y:S02]  /*0130*/  IMAD.SHL.U32 R7, R6, 0x2, RZ ;  /* 0x0000000206077824 */ /* 0x000fe400078e00ff */
[----:B------:R-:W-:Y:S01]  /*0140*/  LOP3.LUT R11, R11, R12, RZ, 0x3c, !PT ;  /* 0x0000000c0b0b7212 */ /* 0x000fe200078e3cff */
[----:B------:R-:W-:Y:S02]  /*0150*/  VIADD R12, R4, 0xb0f8a ;  /* 0x000b0f8a040c7836 */ /* 0x000fe40000000000 */
[----:B------:R-:W-:-:S02]  /*0160*/  LOP3.LUT R10, R6, R7, R5, 0x96, !PT ;  /* 0x00000007060a7212 */ /* 0x000fc400078e9605 */
[----:B------:R-:W-:Y:S02]  /*0170*/  IMAD.SHL.U32 R5, R11, 0x2, RZ ;  /* 0x000000020b057824 */ /* 0x000fe400078e00ff */
[----:B------:R-:W-:Y:S01]  /*0180*/  LOP3.LUT R10, R10, R9, RZ, 0x3c, !PT ;  /* 0x000000090a0a7212 */ /* 0x000fe200078e3cff */
[----:B------:R1:W-:Y:S04]  /*0190*/  STG.E.64 desc[UR4][R2.64], R12 ;  /* 0x0000000c02007986 */ /* 0x0003e8000c101b04 */
[----:B------:R-:W-:-:S05]  /*01a0*/  IMAD.SHL.U32 R6, R10, 0x10, RZ ;  /* 0x000000100a067824 */ /* 0x000fca00078e00ff */
[----:B------:R-:W-:Y:S01]  /*01b0*/  LOP3.LUT R11, R11, R5, R6, 0x96, !PT ;  /* 0x000000050b0b7212 */ /* 0x000fe200078e9606 */
[----:B------:R-:W-:Y:S01]  /*01c0*/  IMAD.MOV.U32 R6, RZ, RZ, 0x2f800000 ;  /* 0x2f800000ff067424 */ /* 0x000fe200078e00ff */
[----:B------:R-:W-:Y:S02]  /*01d0*/  IADD3 R5, PT, PT, R4, 0x587c5, R10 ;  /* 0x000587c504057810 */ /* 0x000fe40007ffe00a */
[----:B------:R-:W-:Y:S02]  /*01e0*/  LOP3.LUT R11, R11, R10, RZ, 0x3c, !PT ;  /* 0x0000000a0b0b7212 */ /* 0x000fe400078e3cff */
[----:B------:R-:W-:-:S03]  /*01f0*/  I2FP.F32.U32 R5, R5 ;  /* 0x0000000500057245 */ /* 0x000fc60000201000 */
[----:B------:R-:W-:Y:S01]  /*0200*/  IMAD.IADD R4, R11, 0x1, R12 ;  /* 0x000000010b047824 */ /* 0x000fe200078e020c */
[----:B------:R1:W-:Y:S01]  /*0210*/  STG.E.64 desc[UR4][R2.64+0x10], R10 ;  /* 0x0000100a02007986 */ /* 0x0003e2000c101b04 */
[----:B------:R-:W-:Y:S01]  /*0220*/  FFMA R5, R5, R6, 1.1641532182693481445e-10 ;  /* 0x2f00000005057423 */ /* 0x000fe20000000006 */
[----:B------:R-:W2:Y:S02]  /*0230*/  LDCU UR4, c[0x0][0x2fc] ;  /* 0x00005f80ff0477ac */ /* 0x000ea40008000800 */
[----:B------:R-:W-:Y:S01]  /*0240*/  I2FP.F32.U32 R4, R4 ;  /* 0x0000000400047245 */ /* 0x000fe20000201000 */
[----:B------:R3:W4:Y:S04]  /*0250*/  F2F.F64.F32 R14, R5 ;  /* 0x00000005000e7310 */ /* 0x0007280000201800 */
[----:B------:R-:W-:Y:S01]  /*0260*/  FFMA R4, R4, R6, 1.1641532182693481445e-10 ;  /* 0x2f00000004047423 */ /* 0x000fe20000000006 */
[----:B0-----:R-:W-:-:S03]  /*0270*/  IADD3 R6, P0, PT, R1, UR6, RZ ;  /* 0x0000000601067c10 */ /* 0x001fc6000ff1e0ff */
[----:B------:R0:W5:Y:S01]  /*0280*/  F2F.F64.F32 R16, R4 ;  /* 0x0000000400107310 */ /* 0x0001620000201800 */
[----:B---3--:R-:W-:Y:S01]  /*0290*/  IMAD.U32 R5, RZ, RZ, UR9 ;  /* 0x00000009ff057e24 */ /* 0x008fe2000f8e00ff */
[----:B----4-:R1:W-:Y:S01]  /*02a0*/  STL.64 [R1+0x8], R14 ;  /* 0x0000080e01007387 */ /* 0x0103e20000100a00 */
[----:B0-----:R-:W-:Y:S02]  /*02b0*/  IMAD.U32 R4, RZ, RZ, UR8 ;  /* 0x00000008ff047e24 */ /* 0x001fe4000f8e00ff */
[----:B--2---:R-:W-:Y:S01]  /*02c0*/  IMAD.X R7, RZ, RZ, UR4, P0 ;  /* 0x00000004ff077e24 */ /* 0x004fe200080e06ff */
[----:B-----5:R1:W-:Y:S06]  /*02d0*/  STL.64 [R1+0x10], R16 ;  /* 0x0000101001007387 */ /* 0x0203ec0000100a00 */
[----:B------:R-:W-:-:S07]  /*02e0*/  LEPC R20, `(.L_x_7) ;  /* 0x000000001014794e */ /* 0x000fce0000000000 */
[----:B-1----:R-:W-:Y:S05]  /*02f0*/  CALL.ABS.NOINC R18 ;  /* 0x0000000012007343 */ /* 0x002fea0003c00000 */
.L_x_7:
[----:B------:R-:W-:Y:S05]  /*0300*/  EXIT ;  /* 0x000000000000794d */ /* 0x000fea0003800000 */
.L_x_8:
        /* <DEDUP_REMOVED lines=15> */
.L_x_10:


//--------------------- .nv.global.init           --------------------------
	.section	.nv.global.init,"aw",@progbits
	.align	4
.nv.global.init:
	.type		mrg32k3aM1SubSeq,@object
	.size		mrg32k3aM1SubSeq,(mrg32k3aM2SubSeq - mrg32k3aM1SubSeq)
mrg32k3aM1SubSeq:
        /*0000*/ 	.byte	0x0b, 0xcc, 0xee, 0x04, 0x73, 0x29, 0x8b, 0x6f, 0xf6, 0x53, 0x03, 0xf6, 0x23, 0xf6, 0xea, 0xda
        /* <DEDUP_REMOVED lines=125> */
	.type		mrg32k3aM2SubSeq,@object
	.size		mrg32k3aM2SubSeq,(mrg32k3aM1 - mrg32k3aM2SubSeq)
mrg32k3aM2SubSeq:
        /* <DEDUP_REMOVED lines=126> */
	.type		mrg32k3aM1,@object
	.size		mrg32k3aM1,(mrg32k3aM1Seq - mrg32k3aM1)
mrg32k3aM1:
        /* <DEDUP_REMOVED lines=144> */
	.type		mrg32k3aM1Seq,@object
	.size		mrg32k3aM1Seq,(mrg32k3aM2 - mrg32k3aM1Seq)
mrg32k3aM1Seq:
        /* <DEDUP_REMOVED lines=144> */
	.type		mrg32k3aM2,@object
	.size		mrg32k3aM2,(mrg32k3aM2Seq - mrg32k3aM2)
mrg32k3aM2:
        /* <DEDUP_REMOVED lines=144> */
	.type		mrg32k3aM2Seq,@object
	.size		mrg32k3aM2Seq,(precalc_xorwow_matrix - mrg32k3aM2Seq)
mrg32k3aM2Seq:
        /* <DEDUP_REMOVED lines=144> */
	.type		precalc_xorwow_matrix,@object
	.size		precalc_xorwow_matrix,(precalc_xorwow_offset_matrix - precalc_xorwow_matrix)
precalc_xorwow_matrix:
        /* <DEDUP_REMOVED lines=6400> */
	.type		precalc_xorwow_offset_matrix,@object
	.size		precalc_xorwow_offset_matrix,($str - precalc_xorwow_offset_matrix)
precalc_xorwow_offset_matrix:
        /* <DEDUP_REMOVED lines=6400> */
	.type		$str,@object
	.size		$str,(.L_9 - $str)
$str:
        /*353c0*/ 	.byte	0x25, 0x64, 0x20, 0x25, 0x6c, 0x66, 0x20, 0x25, 0x6c, 0x66, 0x0a, 0x00
.L_9:


//--------------------- .nv.shared.reserved.0     --------------------------
	.section	.nv.shared.reserved.0,"aw",@nobits
	.weak		__nv_reservedSMEM_offset_0_alias
	.size		__nv_reservedSMEM_offset_0_alias, 0, 64
	.other		__nv_reservedSMEM_offset_0_alias,@"STO_CUDA_RESERVED_SHARED STV_DEFAULT"
__nv_reservedSMEM_offset_0_alias:
	.zero		0
	.zero		64


//--------------------- .nv.constant0._Z4initjP17curandStateXORWOW --------------------------
	.section	.nv.constant0._Z4initjP17curandStateXORWOW,"a",@progbits
	.sectionflags	@""
	.align	4
.nv.constant0._Z4initjP17curandStateXORWOW:
	.zero		912


//--------------------- .nv.constant0._Z3psoP17curandStateXORWOW --------------------------
	.section	.nv.constant0._Z3psoP17curandStateXORWOW,"a",@progbits
	.sectionflags	@""
	.align	4
.nv.constant0._Z3psoP17curandStateXORWOW:
	.zero		904


//--------------------- SYMBOLS --------------------------

	.type		.nv.reservedSmem.offset0,@object
	.size		.nv.reservedSmem.offset0,0x4
	.type		vprintf,@function
